//
// Generated by NVIDIA NVVM Compiler
//
// Compiler Build ID: CL-36424714
// Cuda compilation tools, release 13.0, V13.0.88
// Based on NVVM 20.0.0
//

.version 9.0
.target sm_100
.address_size 64

	// .globl	_Z15lowpass_inplaceP6float2ii

.visible .entry _Z15lowpass_inplaceP6float2ii(
	.param .u64 .ptr .align 1 _Z15lowpass_inplaceP6float2ii_param_0,
	.param .u32 _Z15lowpass_inplaceP6float2ii_param_1,
	.param .u32 _Z15lowpass_inplaceP6float2ii_param_2
)
{
	.reg .pred 	%p<4>;
	.reg .b32 	%r<7>;
	.reg .b32 	%f<2>;
	.reg .b64 	%rd<5>;

	ld.param.u64 	%rd1, [_Z15lowpass_inplaceP6float2ii_param_0];
	ld.param.u32 	%r2, [_Z15lowpass_inplaceP6float2ii_param_1];
	ld.param.u32 	%r3, [_Z15lowpass_inplaceP6float2ii_param_2];
	mov.u32 	%r4, %ctaid.x;
	mov.u32 	%r5, %ntid.x;
	mov.u32 	%r6, %tid.x;
	mad.lo.s32 	%r1, %r4, %r5, %r6;
	setp.ge.s32 	%p1, %r1, %r2;
	setp.le.s32 	%p2, %r1, %r3;
	or.pred  	%p3, %p1, %p2;
	@%p3 bra 	$L__BB0_2;
	cvta.to.global.u64 	%rd2, %rd1;
	mul.wide.s32 	%rd3, %r1, 8;
	add.s64 	%rd4, %rd2, %rd3;
	mov.f32 	%f1, 0f00000000;
	st.global.v2.f32 	[%rd4], {%f1, %f1};
$L__BB0_2:
	ret;

}
	// .globl	_Z10scale_realPfi
.visible .entry _Z10scale_realPfi(
	.param .u64 .ptr .align 1 _Z10scale_realPfi_param_0,
	.param .u32 _Z10scale_realPfi_param_1
)
{
	.reg .pred 	%p<2>;
	.reg .b32 	%r<6>;
	.reg .b32 	%f<5>;
	.reg .b64 	%rd<5>;

	ld.param.u64 	%rd1, [_Z10scale_realPfi_param_0];
	ld.param.u32 	%r2, [_Z10scale_realPfi_param_1];
	mov.u32 	%r3, %ctaid.x;
	mov.u32 	%r4, %ntid.x;
	mov.u32 	%r5, %tid.x;
	mad.lo.s32 	%r1, %r3, %r4, %r5;
	setp.ge.s32 	%p1, %r1, %r2;
	@%p1 bra 	$L__BB1_2;
	cvta.to.global.u64 	%rd2, %rd1;
	cvt.rn.f32.s32 	%f1, %r2;
	rcp.rn.f32 	%f2, %f1;
	mul.wide.s32 	%rd3, %r1, 4;
	add.s64 	%rd4, %rd2, %rd3;
	ld.global.f32 	%f3, [%rd4];
	mul.f32 	%f4, %f2, %f3;
	st.global.f32 	[%rd4], %f4;
$L__BB1_2:
	ret;

}


// ===== COMPILED SASS (sm_100) =====

	.target	sm_100

	.elftype	@"ET_EXEC"


//--------------------- .note.nv.tkinfo           --------------------------
	.section	.note.nv.tkinfo,"",@"SHT_NOTE"
	.sectionflags	@"SHF_NOTE_NV_TKINFO"
	.tkinfo
        /*0018*/ 	.word	0x00000002
        /*0030*/ 	.string	""
        /*0030*/ 	.string	"ptxas"
        /*0030*/ 	.string	"Cuda compilation tools, release 13.0, V13.0.88"
        /*0030*/ 	.string	"Build cuda_13.0.r13.0/compiler.36424714_0"
        /*0030*/ 	.string	"-arch sm_100 -m 64 "



//--------------------- .note.nv.cuinfo           --------------------------
	.section	.note.nv.cuinfo,"",@"SHT_NOTE"
	.sectionflags	@"SHF_NOTE_NV_CUINFO"
        /*0018*/ 	.short	0x0002
        /*001a*/ 	.short	0x0064
        /*001c*/ 	.short	0x0082
	.zero		2


//--------------------- .nv.info                  --------------------------
	.section	.nv.info,"",@"SHT_CUDA_INFO"
	.align	4


	//----- nvinfo : EIATTR_REGCOUNT
	.align		4
        /*0000*/ 	.byte	0x04, 0x2f
        /*0002*/ 	.short	(.L_1 - .L_0)
	.align		4
.L_0:
        /*0004*/ 	.word	index@(_Z15lowpass_inplaceP6float2ii)
        /*0008*/ 	.word	0x00000008


	//----- nvinfo : EIATTR_FRAME_SIZE
	.align		4
.L_1:
        /*000c*/ 	.byte	0x04, 0x11
        /*000e*/ 	.short	(.L_3 - .L_2)
	.align		4
.L_2:
        /*0010*/ 	.word	index@(_Z15lowpass_inplaceP6float2ii)
        /*0014*/ 	.word	0x00000000


	//----- nvinfo : EIATTR_REGCOUNT
	.align		4
.L_3:
        /*0018*/ 	.byte	0x04, 0x2f
        /*001a*/ 	.short	(.L_5 - .L_4)
	.align		4
.L_4:
        /*001c*/ 	.word	index@(_Z10scale_realPfi)
        /*0020*/ 	.word	0x0000000e


	//----- nvinfo : EIATTR_FRAME_SIZE
	.align		4
.L_5:
        /*0024*/ 	.byte	0x04, 0x11
        /*0026*/ 	.short	(.L_7 - .L_6)
	.align		4
.L_6:
        /*0028*/ 	.word	index@($__internal_0_$__cuda_sm20_rcp_rn_f32_slowpath)
        /*002c*/ 	.word	0x00000000


	//----- nvinfo : EIATTR_FRAME_SIZE
	.align		4
.L_7:
        /*0030*/ 	.byte	0x04, 0x11
        /*0032*/ 	.short	(.L_9 - .L_8)
	.align		4
.L_8:
        /*0034*/ 	.word	index@(_Z10scale_realPfi)
        /*0038*/ 	.word	0x00000000


	//----- nvinfo : EIATTR_MIN_STACK_SIZE
	.align		4
.L_9:
        /*003c*/ 	.byte	0x04, 0x12
        /*003e*/ 	.short	(.L_11 - .L_10)
	.align		4
.L_10:
        /*0040*/ 	.word	index@(_Z10scale_realPfi)
        /*0044*/ 	.word	0x00000000


	//----- nvinfo : EIATTR_MIN_STACK_SIZE
	.align		4
.L_11:
        /*0048*/ 	.byte	0x04, 0x12
        /*004a*/ 	.short	(.L_13 - .L_12)
	.align		4
.L_12:
        /*004c*/ 	.word	index@(_Z15lowpass_inplaceP6float2ii)
        /*0050*/ 	.word	0x00000000
.L_13:


//--------------------- .nv.compat                --------------------------
	.section	.nv.compat,"",@"SHT_CUDA_COMPAT_INFO"
	.align	4
        /*0000*/ 	.byte	0x02, 0x09, 0x00, 0x00, 0x02, 0x02, 0x01, 0x00, 0x02, 0x05, 0x05, 0x00, 0x03, 0x07, 0x01, 0x01
        /*0010*/ 	.byte	0x02, 0x03, 0x00, 0x00, 0x02, 0x06, 0x01, 0x00, 0x04, 0x0b, 0x08, 0x00, 0x09, 0x00, 0x00, 0x00
        /*0020*/ 	.byte	0x00, 0x00, 0x00, 0x00


//--------------------- .nv.info._Z10scale_realPfi --------------------------
	.section	.nv.info._Z10scale_realPfi,"",@"SHT_CUDA_INFO"
	.sectionflags	@""
	.align	4


	//----- nvinfo : EIATTR_CUDA_API_VERSION
	.align		4
        /*0000*/ 	.byte	0x04, 0x37
        /*0002*/ 	.short	(.L_15 - .L_14)
.L_14:
        /*0004*/ 	.word	0x00000082


	//----- nvinfo : EIATTR_KPARAM_INFO
	.align		4
.L_15:
        /*0008*/ 	.byte	0x04, 0x17
        /*000a*/ 	.short	(.L_17 - .L_16)
.L_16:
        /*000c*/ 	.word	0x00000000
        /*0010*/ 	.short	0x0001
        /*0012*/ 	.short	0x0008
        /*0014*/ 	.byte	0x00, 0xf0, 0x11, 0x00


	//----- nvinfo : EIATTR_KPARAM_INFO
	.align		4
.L_17:
        /*0018*/ 	.byte	0x04, 0x17
        /*001a*/ 	.short	(.L_19 - .L_18)
.L_18:
        /*001c*/ 	.word	0x00000000
        /*0020*/ 	.short	0x0000
        /*0022*/ 	.short	0x0000
        /*0024*/ 	.byte	0x00, 0xf5, 0x21, 0x00


	//----- nvinfo : EIATTR_SPARSE_MMA_MASK
	.align		4
.L_19:
        /*0028*/ 	.byte	0x03, 0x50
        /*002a*/ 	.short	0x0000


	//----- nvinfo : EIATTR_MAXREG_COUNT
	.align		4
        /*002c*/ 	.byte	0x03, 0x1b
        /*002e*/ 	.short	0x00ff


	//----- nvinfo : EIATTR_MERCURY_ISA_VERSION
	.align		4
        /*0030*/ 	.byte	0x03, 0x5f
        /*0032*/ 	.short	0x0101


	//----- nvinfo : EIATTR_VRC_CTA_INIT_COUNT
	.align		4
        /*0034*/ 	.byte	0x02, 0x4a
	.zero		1
	.zero		1


	//----- nvinfo : EIATTR_EXIT_INSTR_OFFSETS
	.align		4
        /*0038*/ 	.byte	0x04, 0x1c
        /*003a*/ 	.short	(.L_21 - .L_20)


	//   ....[0]....
.L_20:
        /*003c*/ 	.word	0x00000070


	//   ....[1]....
        /*0040*/ 	.word	0x000001b0


	//----- nvinfo : EIATTR_CRS_STACK_SIZE
	.align		4
.L_21:
        /*0044*/ 	.byte	0x04, 0x1e
        /*0046*/ 	.short	(.L_23 - .L_22)
.L_22:
        /*0048*/ 	.word	0x00000000


	//----- nvinfo : EIATTR_CBANK_PARAM_SIZE
	.align		4
.L_23:
        /*004c*/ 	.byte	0x03, 0x19
        /*004e*/ 	.short	0x000c


	//----- nvinfo : EIATTR_PARAM_CBANK
	.align		4
        /*0050*/ 	.byte	0x04, 0x0a
        /*0052*/ 	.short	(.L_25 - .L_24)
	.align		4
.L_24:
        /*0054*/ 	.word	index@(.nv.constant0._Z10scale_realPfi)
        /*0058*/ 	.short	0x0380
        /*005a*/ 	.short	0x000c


	//----- nvinfo : EIATTR_SW_WAR
	.align		4
.L_25:
        /*005c*/ 	.byte	0x04, 0x36
        /*005e*/ 	.short	(.L_27 - .L_26)
.L_26:
        /*0060*/ 	.word	0x00000008
.L_27:


//--------------------- .nv.info._Z15lowpass_inplaceP6float2ii --------------------------
	.section	.nv.info._Z15lowpass_inplaceP6float2ii,"",@"SHT_CUDA_INFO"
	.sectionflags	@""
	.align	4


	//----- nvinfo : EIATTR_CUDA_API_VERSION
	.align		4
        /*0000*/ 	.byte	0x04, 0x37
        /*0002*/ 	.short	(.L_29 - .L_28)
.L_28:
        /*0004*/ 	.word	0x00000082


	//----- nvinfo : EIATTR_KPARAM_INFO
	.align		4
.L_29:
        /*0008*/ 	.byte	0x04, 0x17
        /*000a*/ 	.short	(.L_31 - .L_30)
.L_30:
        /*000c*/ 	.word	0x00000000
        /*0010*/ 	.short	0x0002
        /*0012*/ 	.short	0x000c
        /*0014*/ 	.byte	0x00, 0xf0, 0x11, 0x00


	//----- nvinfo : EIATTR_KPARAM_INFO
	.align		4
.L_31:
        /*0018*/ 	.byte	0x04, 0x17
        /*001a*/ 	.short	(.L_33 - .L_32)
.L_32:
        /*001c*/ 	.word	0x00000000
        /*0020*/ 	.short	0x0001
        /*0022*/ 	.short	0x0008
        /*0024*/ 	.byte	0x00, 0xf0, 0x11, 0x00


	//----- nvinfo : EIATTR_KPARAM_INFO
	.align		4
.L_33:
        /*0028*/ 	.byte	0x04, 0x17
        /*002a*/ 	.short	(.L_35 - .L_34)
.L_34:
        /*002c*/ 	.word	0x00000000
        /*0030*/ 	.short	0x0000
        /*0032*/ 	.short	0x0000
        /*0034*/ 	.byte	0x00, 0xf5, 0x21, 0x00


	//----- nvinfo : EIATTR_SPARSE_MMA_MASK
	.align		4
.L_35:
        /*0038*/ 	.byte	0x03, 0x50
        /*003a*/ 	.short	0x0000


	//----- nvinfo : EIATTR_MAXREG_COUNT
	.align		4
        /*003c*/ 	.byte	0x03, 0x1b
        /*003e*/ 	.short	0x00ff


	//----- nvinfo : EIATTR_MERCURY_ISA_VERSION
	.align		4
        /*0040*/ 	.byte	0x03, 0x5f
        /*0042*/ 	.short	0x0101


	//----- nvinfo : EIATTR_VRC_CTA_INIT_COUNT
	.align		4
        /*0044*/ 	.byte	0x02, 0x4a
	.zero		1
	.zero		1


	//----- nvinfo : EIATTR_EXIT_INSTR_OFFSETS
	.align		4
        /*0048*/ 	.byte	0x04, 0x1c
        /*004a*/ 	.short	(.L_37 - .L_36)


	//   ....[0]....
.L_36:
        /*004c*/ 	.word	0x00000080


	//   ....[1]....
        /*0050*/ 	.word	0x000000d0


	//----- nvinfo : EIATTR_CBANK_PARAM_SIZE
	.align		4
.L_37:
        /*0054*/ 	.byte	0x03, 0x19
        /*0056*/ 	.short	0x0010


	//----- nvinfo : EIATTR_PARAM_CBANK
	.align		4
        /*0058*/ 	.byte	0x04, 0x0a
        /*005a*/ 	.short	(.L_39 - .L_38)
	.align		4
.L_38:
        /*005c*/ 	.word	index@(.nv.constant0._Z15lowpass_inplaceP6float2ii)
        /*0060*/ 	.short	0x0380
        /*0062*/ 	.short	0x0010


	//----- nvinfo : EIATTR_SW_WAR
	.align		4
.L_39:
        /*0064*/ 	.byte	0x04, 0x36
        /*0066*/ 	.short	(.L_41 - .L_40)
.L_40:
        /*0068*/ 	.word	0x00000008
.L_41:


//--------------------- .nv.callgraph             --------------------------
	.section	.nv.callgraph,"",@"SHT_CUDA_CALLGRAPH"
	.align	4
	.sectionentsize	8
	.align		4
        /*0000*/ 	.word	0x00000000
	.align		4
        /*0004*/ 	.word	0xffffffff
	.align		4
        /*0008*/ 	.word	0x00000000
	.align		4
        /*000c*/ 	.word	0xfffffffe
	.align		4
        /*0010*/ 	.word	0x00000000
	.align		4
        /*0014*/ 	.word	0xfffffffd
	.align		4
        /*0018*/ 	.word	0x00000000
	.align		4
        /*001c*/ 	.word	0xfffffffc


//--------------------- .text._Z10scale_realPfi   --------------------------
	.section	.text._Z10scale_realPfi,"ax",@progbits
	.align	128
        .global         _Z10scale_realPfi
        .type           _Z10scale_realPfi,@function
        .size           _Z10scale_realPfi,(.L_x_7 - _Z10scale_realPfi)
        .other          _Z10scale_realPfi,@"STO_CUDA_ENTRY STV_DEFAULT"
_Z10scale_realPfi:
.text._Z10scale_realPfi:
[----:B------:R-:W-:Y:S01]  /*0000*/  LDC R1, c[0x0][0x37c] ;  /* 0x0000df00ff017b82 */ /* 0x000fe20000000800 */
[----:B------:R-:W0:Y:S07]  /*0010*/  S2R R3, SR_TID.X ;  /* 0x0000000000037919 */ /* 0x000e2e0000002100 */
[----:B------:R-:W0:Y:S01]  /*0020*/  S2UR UR4, SR_CTAID.X ;  /* 0x00000000000479c3 */ /* 0x000e220000002500 */
[----:B------:R-:W1:Y:S07]  /*0030*/  LDCU UR5, c[0x0][0x388] ;  /* 0x00007100ff0577ac */ /* 0x000e6e0008000800 */
[----:B------:R-:W0:Y:S02]  /*0040*/  LDC R2, c[0x0][0x360] ;  /* 0x0000d800ff027b82 */ /* 0x000e240000000800 */
[----:B0-----:R-:W-:-:S05]  /*0050*/  IMAD R2, R2, UR4, R3 ;  /* 0x0000000402027c24 */ /* 0x001fca000f8e0203 */
[----:B-1----:R-:W-:-:S13]  /*0060*/  ISETP.GE.AND P0, PT, R2, UR5, PT ;  /* 0x0000000502007c0c */ /* 0x002fda000bf06270 */
[----:B------:R-:W-:Y:S05]  /*0070*/  @P0 EXIT ;  /* 0x000000000000094d */ /* 0x000fea0003800000 */
[----:B------:R-:W-:Y:S01]  /*0080*/  I2FP.F32.S32 R0, UR5 ;  /* 0x0000000500007c45 */ /* 0x000fe20008201400 */
[----:B------:R-:W0:Y:S04]  /*0090*/  LDCU.64 UR4, c[0x0][0x358] ;  /* 0x00006b00ff0477ac */ /* 0x000e280008000a00 */
[----:B------:R-:W-:-:S05]  /*00a0*/  VIADD R3, R0, 0x1800000 ;  /* 0x0180000000037836 */ /* 0x000fca0000000000 */
[----:B------:R-:W-:-:S04]  /*00b0*/  LOP3.LUT R3, R3, 0x7f800000, RZ, 0xc0, !PT ;  /* 0x7f80000003037812 */ /* 0x000fc800078ec0ff */
[----:B------:R-:W-:-:S13]  /*00c0*/  ISETP.GT.U32.AND P0, PT, R3, 0x1ffffff, PT ;  /* 0x01ffffff0300780c */ /* 0x000fda0003f04070 */
[----:B0-----:R-:W-:Y:S05]  /*00d0*/  @P0 BRA `(.L_x_0) ;  /* 0x0000000000100947 */ /* 0x001fea0003800000 */
[----:B------:R-:W-:-:S07]  /*00e0*/  MOV R4, 0x100 ;  /* 0x0000010000047802 */ /* 0x000fce0000000f00 */
[----:B------:R-:W-:Y:S05]  /*00f0*/  CALL.REL.NOINC `($__internal_0_$__cuda_sm20_rcp_rn_f32_slowpath) ;  /* 0x0000000000307944 */ /* 0x000fea0003c00000 */
[----:B------:R-:W-:Y:S01]  /*0100*/  IMAD.MOV.U32 R6, RZ, RZ, R3 ;  /* 0x000000ffff067224 */ /* 0x000fe200078e0003 */
[----:B------:R-:W-:Y:S06]  /*0110*/  BRA `(.L_x_1) ;  /* 0x0000000000107947 */ /* 0x000fec0003800000 */
.L_x_0:
[----:B------:R-:W0:Y:S02]  /*0120*/  MUFU.RCP R3, R0 ;  /* 0x0000000000037308 */ /* 0x000e240000001000 */
[----:B0-----:R-:W-:-:S04]  /*0130*/  FFMA R4, R0, R3, -1 ;  /* 0xbf80000000047423 */ /* 0x001fc80000000003 */
[----:B------:R-:W-:-:S04]  /*0140*/  FADD.FTZ R4, -R4, -RZ ;  /* 0x800000ff04047221 */ /* 0x000fc80000010100 */
[----:B------:R-:W-:-:S07]  /*0150*/  FFMA R6, R3, R4, R3 ;  /* 0x0000000403067223 */ /* 0x000fce0000000003 */
.L_x_1:
[----:B------:R-:W0:Y:S02]  /*0160*/  LDC.64 R4, c[0x0][0x380] ;  /* 0x0000e000ff047b82 */ /* 0x000e240000000a00 */
[----:B0-----:R-:W-:-:S05]  /*0170*/  IMAD.WIDE R2, R2, 0x4, R4 ;  /* 0x0000000402027825 */ /* 0x001fca00078e0204 */
[----:B------:R-:W2:Y:S02]  /*0180*/  LDG.E R5, desc[UR4][R2.64] ;  /* 0x0000000402057981 */ /* 0x000ea4000c1e1900 */
[----:B--2---:R-:W-:-:S05]  /*0190*/  FMUL R5, R5, R6 ;  /* 0x0000000605057220 */ /* 0x004fca0000400000 */
[----:B------:R-:W-:Y:S01]  /*01a0*/  STG.E desc[UR4][R2.64], R5 ;  /* 0x0000000502007986 */ /* 0x000fe2000c101904 */
[----:B------:R-:W-:Y:S05]  /*01b0*/  EXIT ;  /* 0x000000000000794d */ /* 0x000fea0003800000 */
        .weak           $__internal_0_$__cuda_sm20_rcp_rn_f32_slowpath
        .type           $__internal_0_$__cuda_sm20_rcp_rn_f32_slowpath,@function
        .size           $__internal_0_$__cuda_sm20_rcp_rn_f32_slowpath,(.L_x_7 - $__internal_0_$__cuda_sm20_rcp_rn_f32_slowpath)
$__internal_0_$__cuda_sm20_rcp_rn_f32_slowpath:
[----:B------:R-:W-:-:S05]  /*01c0*/  IMAD.SHL.U32 R3, R0, 0x2, RZ ;  /* 0x0000000200037824 */ /* 0x000fca00078e00ff */
[----:B------:R-:W-:-:S04]  /*01d0*/  SHF.R.U32.HI R3, RZ, 0x18, R3 ;  /* 0x00000018ff037819 */ /* 0x000fc80000011603 */
[----:B------:R-:W-:-:S13]  /*01e0*/  ISETP.NE.U32.AND P0, PT, R3, RZ, PT ;  /* 0x000000ff0300720c */ /* 0x000fda0003f05070 */
[----:B------:R-:W-:Y:S05]  /*01f0*/  @P0 BRA `(.L_x_2) ;  /* 0x00000000002c0947 */ /* 0x000fea0003800000 */
[----:B------:R-:W-:-:S05]  /*0200*/  IMAD.SHL.U32 R3, R0, 0x2, RZ ;  /* 0x0000000200037824 */ /* 0x000fca00078e00ff */
[----:B------:R-:W-:-:S13]  /*0210*/  ISETP.NE.AND P0, PT, R3, RZ, PT ;  /* 0x000000ff0300720c */ /* 0x000fda0003f05270 */
[----:B------:R2:W3:Y:S01]  /*0220*/  @!P0 MUFU.RCP R3, R0 ;  /* 0x0000000000038308 */ /* 0x0004e20000001000 */
[----:B------:R-:W-:Y:S05]  /*0230*/  @!P0 BRA `(.L_x_3) ;  /* 0x0000000000a48947 */ /* 0x000fea0003800000 */
[----:B------:R-:W-:-:S04]  /*0240*/  FFMA R5, R0, 1.84467440737095516160e+19, RZ ;  /* 0x5f80000000057823 */ /* 0x000fc800000000ff */
[----:B--2---:R-:W3:Y:S02]  /*0250*/  MUFU.RCP R0, R5 ;  /* 0x0000000500007308 */ /* 0x004ee40000001000 */
[----:B---3--:R-:W-:-:S04]  /*0260*/  FFMA R3, R5, R0, -1 ;  /* 0xbf80000005037423 */ /* 0x008fc80000000000 */
[----:B------:R-:W-:-:S04]  /*0270*/  FADD.FTZ R3, -R3, -RZ ;  /* 0x800000ff03037221 */ /* 0x000fc80000010100 */
[----:B------:R-:W-:-:S04]  /*0280*/  FFMA R0, R0, R3, R0 ;  /* 0x0000000300007223 */ /* 0x000fc80000000000 */
[----:B------:R-:W-:Y:S01]  /*0290*/  FFMA R3, R0, 1.84467440737095516160e+19, RZ ;  /* 0x5f80000000037823 */ /* 0x000fe200000000ff */
[----:B------:R-:W-:Y:S06]  /*02a0*/  BRA `(.L_x_3) ;  /* 0x0000000000887947 */ /* 0x000fec0003800000 */
.L_x_2:
[----:B------:R-:W-:-:S05]  /*02b0*/  VIADD R5, R3, 0xffffff03 ;  /* 0xffffff0303057836 */ /* 0x000fca0000000000 */
[----:B------:R-:W-:-:S13]  /*02c0*/  ISETP.GT.U32.AND P0, PT, R5, 0x1, PT ;  /* 0x000000010500780c */ /* 0x000fda0003f04070 */
[----:B------:R-:W-:Y:S05]  /*02d0*/  @P0 BRA `(.L_x_4) ;  /* 0x0000000000780947 */ /* 0x000fea0003800000 */
[----:B------:R-:W-:Y:S01]  /*02e0*/  LOP3.LUT R6, R0, 0x7fffff, RZ, 0xc0, !PT ;  /* 0x007fffff00067812 */ /* 0x000fe200078ec0ff */
[----:B------:R-:W-:Y:S02]  /*02f0*/  IMAD.MOV.U32 R10, RZ, RZ, 0x3 ;  /* 0x00000003ff0a7424 */ /* 0x000fe400078e00ff */
[----:B------:R-:W-:Y:S01]  /*0300*/  VIADD R3, R3, 0xffffff04 ;  /* 0xffffff0403037836 */ /* 0x000fe20000000000 */
[----:B------:R-:W-:Y:S02]  /*0310*/  LOP3.LUT R6, R6, 0x3f800000, RZ, 0xfc, !PT ;  /* 0x3f80000006067812 */ /* 0x000fe400078efcff */
[----:B------:R-:W-:Y:S02]  /*0320*/  SHF.L.U32 R11, R10, R5, RZ ;  /* 0x000000050a0b7219 */ /* 0x000fe400000006ff */
[----:B------:R-:W0:Y:S02]  /*0330*/  MUFU.RCP R7, R6 ;  /* 0x0000000600077308 */ /* 0x000e240000001000 */
[----:B0-----:R-:W-:-:S04]  /*0340*/  FFMA R8, R6, R7, -1 ;  /* 0xbf80000006087423 */ /* 0x001fc80000000007 */
[----:B------:R-:W-:-:S04]  /*0350*/  FADD.FTZ R8, -R8, -RZ ;  /* 0x800000ff08087221 */ /* 0x000fc80000010100 */
[CCC-:B------:R-:W-:Y:S01]  /*0360*/  FFMA.RM R9, R7.reuse, R8.reuse, R7.reuse ;  /* 0x0000000807097223 */ /* 0x1c0fe20000004007 */
[----:B------:R-:W-:-:S04]  /*0370*/  FFMA.RP R8, R7, R8, R7 ;  /* 0x0000000807087223 */ /* 0x000fc80000008007 */
[C---:B------:R-:W-:Y:S02]  /*0380*/  LOP3.LUT R7, R9.reuse, 0x7fffff, RZ, 0xc0, !PT ;  /* 0x007fffff09077812 */ /* 0x040fe400078ec0ff */
[----:B------:R-:W-:Y:S02]  /*0390*/  FSETP.NEU.FTZ.AND P0, PT, R9, R8, PT ;  /* 0x000000080900720b */ /* 0x000fe40003f1d000 */
[----:B------:R-:W-:Y:S02]  /*03a0*/  LOP3.LUT R8, R7, 0x800000, RZ, 0xfc, !PT ;  /* 0x0080000007087812 */ /* 0x000fe400078efcff */
[----:B------:R-:W-:Y:S02]  /*03b0*/  SEL R7, RZ, 0xffffffff, !P0 ;  /* 0xffffffffff077807 */ /* 0x000fe40004000000 */
[----:B------:R-:W-:Y:S02]  /*03c0*/  LOP3.LUT R6, R11, R8, RZ, 0xc0, !PT ;  /* 0x000000080b067212 */ /* 0x000fe400078ec0ff */
[----:B------:R-:W-:Y:S01]  /*03d0*/  SHF.R.U32.HI R3, RZ, R3, R8 ;  /* 0x00000003ff037219 */ /* 0x000fe20000011608 */
[----:B------:R-:W-:Y:S01]  /*03e0*/  IMAD.MOV R7, RZ, RZ, -R7 ;  /* 0x000000ffff077224 */ /* 0x000fe200078e0a07 */
[----:B------:R-:W-:-:S04]  /*03f0*/  SHF.R.U32.HI R6, RZ, R5, R6 ;  /* 0x00000005ff067219 */ /* 0x000fc80000011606 */
[----:B------:R-:W-:Y:S02]  /*0400*/  LOP3.LUT P1, RZ, R7, R5, R8, 0xf8, !PT ;  /* 0x0000000507ff7212 */ /* 0x000fe4000782f808 */
[C---:B------:R-:W-:Y:S02]  /*0410*/  LOP3.LUT P0, RZ, R6.reuse, 0x1, RZ, 0xc0, !PT ;  /* 0x0000000106ff7812 */ /* 0x040fe4000780c0ff */
[----:B------:R-:W-:-:S04]  /*0420*/  LOP3.LUT P2, RZ, R6, 0x2, RZ, 0xc0, !PT ;  /* 0x0000000206ff7812 */ /* 0x000fc8000784c0ff */
[----:B------:R-:W-:Y:S02]  /*0430*/  PLOP3.LUT P0, PT, P0, P1, P2, 0xe0, 0x0 ;  /* 0x000000000000781c */ /* 0x000fe40000703c20 */
[----:B------:R-:W-:Y:S02]  /*0440*/  LOP3.LUT P1, RZ, R0, 0x7fffff, RZ, 0xc0, !PT ;  /* 0x007fffff00ff7812 */ /* 0x000fe4000782c0ff */
[----:B------:R-:W-:-:S05]  /*0450*/  SEL R5, RZ, 0x1, !P0 ;  /* 0x00000001ff057807 */ /* 0x000fca0004000000 */
[----:B------:R-:W-:-:S05]  /*0460*/  IMAD.MOV R5, RZ, RZ, -R5 ;  /* 0x000000ffff057224 */ /* 0x000fca00078e0a05 */
[----:B------:R-:W-:-:S13]  /*0470*/  ISETP.GE.AND P0, PT, R5, RZ, PT ;  /* 0x000000ff0500720c */ /* 0x000fda0003f06270 */
[----:B------:R-:W-:-:S04]  /*0480*/  @!P0 VIADD R3, R3, 0x1 ;  /* 0x0000000103038836 */ /* 0x000fc80000000000 */
[----:B------:R-:W-:-:S05]  /*0490*/  @!P1 IMAD.SHL.U32 R3, R3, 0x2, RZ ;  /* 0x0000000203039824 */ /* 0x000fca00078e00ff */
[----:B------:R-:W-:Y:S01]  /*04a0*/  LOP3.LUT R3, R3, 0x80000000, R0, 0xf8, !PT ;  /* 0x8000000003037812 */ /* 0x000fe200078ef800 */
[----:B------:R-:W-:Y:S06]  /*04b0*/  BRA `(.L_x_3) ;  /* 0x0000000000047947 */ /* 0x000fec0003800000 */
.L_x_4:
[----:B------:R0:W1:Y:S02]  /*04c0*/  MUFU.RCP R3, R0 ;  /* 0x0000000000037308 */ /* 0x0000640000001000 */
.L_x_3:
[----:B------:R-:W-:-:S04]  /*04d0*/  IMAD.MOV.U32 R5, RZ, RZ, 0x0 ;  /* 0x00000000ff057424 */ /* 0x000fc800078e00ff */
[----:B0123--:R-:W-:Y:S05]  /*04e0*/  RET.REL.NODEC R4 `(_Z10scale_realPfi) ;  /* 0xfffffff804c47950 */ /* 0x00ffea0003c3ffff */
.L_x_5:
[----:B------:R-:W-:-:S00]  /*04f0*/  BRA `(.L_x_5) ;  /* 0xfffffffc00fc7947 */ /* 0x000fc0000383ffff */
[----:B------:R-:W-:-:S00]  /*0500*/  NOP ;  /* 0x0000000000007918 */ /* 0x000fc00000000000 */
[----:B------:R-:W-:-:S00]  /*0510*/  NOP ;  /* 0x0000000000007918 */ /* 0x000fc00000000000 */
[----:B------:R-:W-:-:S00]  /*0520*/  NOP ;  /* 0x0000000000007918 */ /* 0x000fc00000000000 */
[----:B------:R-:W-:-:S00]  /*0530*/  NOP ;  /* 0x0000000000007918 */ /* 0x000fc00000000000 */
[----:B------:R-:W-:-:S00]  /*0540*/  NOP ;  /* 0x0000000000007918 */ /* 0x000fc00000000000 */
[----:B------:R-:W-:-:S00]  /*0550*/  NOP ;  /* 0x0000000000007918 */ /* 0x000fc00000000000 */
[----:B------:R-:W-:-:S00]  /*0560*/  NOP ;  /* 0x0000000000007918 */ /* 0x000fc00000000000 */
[----:B------:R-:W-:-:S00]  /*0570*/  NOP ;  /* 0x0000000000007918 */ /* 0x000fc00000000000 */
.L_x_7:


//--------------------- .text._Z15lowpass_inplaceP6float2ii --------------------------
	.section	.text._Z15lowpass_inplaceP6float2ii,"ax",@progbits
	.align	128
        .global         _Z15lowpass_inplaceP6float2ii
        .type           _Z15lowpass_inplaceP6float2ii,@function
        .size           _Z15lowpass_inplaceP6float2ii,(.L_x_9 - _Z15lowpass_inplaceP6float2ii)
        .other          _Z15lowpass_inplaceP6float2ii,@"STO_CUDA_ENTRY STV_DEFAULT"
_Z15lowpass_inplaceP6float2ii:
.text._Z15lowpass_inplaceP6float2ii:
[----:B------:R-:W-:Y:S01]  /*0000*/  LDC R1, c[0x0][0x37c] ;  /* 0x0000df00ff017b82 */ /* 0x000fe20000000800 */
[----:B------:R-:W0:Y:S07]  /*0010*/  S2R R0, SR_TID.X ;  /* 0x0000000000007919 */ /* 0x000e2e0000002100 */
[----:B------:R-:W0:Y:S01]  /*0020*/  S2UR UR4, SR_CTAID.X ;  /* 0x00000000000479c3 */ /* 0x000e220000002500 */
[----:B------:R-:W1:Y:S07]  /*0030*/  LDCU.64 UR6, c[0x0][0x388] ;  /* 0x00007100ff0677ac */ /* 0x000e6e0008000a00 */
[----:B------:R-:W0:Y:S02]  /*0040*/  LDC R5, c[0x0][0x360] ;  /* 0x0000d800ff057b82 */ /* 0x000e240000000800 */
[----:B0-----:R-:W-:-:S05]  /*0050*/  IMAD R5, R5, UR4, R0 ;  /* 0x0000000405057c24 */ /* 0x001fca000f8e0200 */
[----:B-1----:R-:W-:-:S04]  /*0060*/  ISETP.GT.AND P0, PT, R5, UR7, PT ;  /* 0x0000000705007c0c */ /* 0x002fc8000bf04270 */
[----:B------:R-:W-:-:S13]  /*0070*/  ISETP.GE.OR P0, PT, R5, UR6, !P0 ;  /* 0x0000000605007c0c */ /* 0x000fda000c706670 */
[----:B------:R-:W-:Y:S05]  /*0080*/  @P0 EXIT ;  /* 0x000000000000094d */ /* 0x000fea0003800000 */
[----:B------:R-:W0:Y:S01]  /*0090*/  LDC.64 R2, c[0x0][0x380] ;  /* 0x0000e000ff027b82 */ /* 0x000e220000000a00 */
[----:B------:R-:W1:Y:S01]  /*00a0*/  LDCU.64 UR4, c[0x0][0x358] ;  /* 0x00006b00ff0477ac */ /* 0x000e620008000a00 */
[----:B0-----:R-:W-:-:S05]  /*00b0*/  IMAD.WIDE R2, R5, 0x8, R2 ;  /* 0x0000000805027825 */ /* 0x001fca00078e0202 */
[----:B-1----:R-:W-:Y:S01]  /*00c0*/  STG.E.64 desc[UR4][R2.64], RZ ;  /* 0x000000ff02007986 */ /* 0x002fe2000c101b04 */
[----:B------:R-:W-:Y:S05]  /*00d0*/  EXIT ;  /* 0x000000000000794d */ /* 0x000fea0003800000 */
.L_x_6:
        /* <DEDUP_REMOVED lines=10> */
.L_x_9:


//--------------------- .nv.shared.reserved.0     --------------------------
	.section	.nv.shared.reserved.0,"aw",@nobits
	.weak		__nv_reservedSMEM_offset_0_alias
	.size		__nv_reservedSMEM_offset_0_alias, 0, 64
	.other		__nv_reservedSMEM_offset_0_alias,@"STO_CUDA_RESERVED_SHARED STV_DEFAULT"
__nv_reservedSMEM_offset_0_alias:
	.zero		0
	.zero		64


//--------------------- .nv.constant0._Z10scale_realPfi --------------------------
	.section	.nv.constant0._Z10scale_realPfi,"a",@progbits
	.sectionflags	@""
	.align	4
.nv.constant0._Z10scale_realPfi:
	.zero		908


//--------------------- .nv.constant0._Z15lowpass_inplaceP6float2ii --------------------------
	.section	.nv.constant0._Z15lowpass_inplaceP6float2ii,"a",@progbits
	.sectionflags	@""
	.align	4
.nv.constant0._Z15lowpass_inplaceP6float2ii:
	.zero		912


//--------------------- SYMBOLS --------------------------

	.type		.nv.reservedSmem.offset0,@object
	.size		.nv.reservedSmem.offset0,0x4
